//
// Generated by NVIDIA NVVM Compiler
//
// Compiler Build ID: CL-36424714
// Cuda compilation tools, release 13.0, V13.0.88
// Based on NVVM 20.0.0
//

.version 9.0
.target sm_100
.address_size 64

	// .globl	_ZN3vrs13stereo_kernelEPKhPhjjjjjjffj

.visible .entry _ZN3vrs13stereo_kernelEPKhPhjjjjjjffj(
	.param .u64 .ptr .align 1 _ZN3vrs13stereo_kernelEPKhPhjjjjjjffj_param_0,
	.param .u64 .ptr .align 1 _ZN3vrs13stereo_kernelEPKhPhjjjjjjffj_param_1,
	.param .u32 _ZN3vrs13stereo_kernelEPKhPhjjjjjjffj_param_2,
	.param .u32 _ZN3vrs13stereo_kernelEPKhPhjjjjjjffj_param_3,
	.param .u32 _ZN3vrs13stereo_kernelEPKhPhjjjjjjffj_param_4,
	.param .u32 _ZN3vrs13stereo_kernelEPKhPhjjjjjjffj_param_5,
	.param .u32 _ZN3vrs13stereo_kernelEPKhPhjjjjjjffj_param_6,
	.param .u32 _ZN3vrs13stereo_kernelEPKhPhjjjjjjffj_param_7,
	.param .f32 _ZN3vrs13stereo_kernelEPKhPhjjjjjjffj_param_8,
	.param .f32 _ZN3vrs13stereo_kernelEPKhPhjjjjjjffj_param_9,
	.param .u32 _ZN3vrs13stereo_kernelEPKhPhjjjjjjffj_param_10
)
{
	.reg .pred 	%p<6>;
	.reg .b16 	%rs<7>;
	.reg .b32 	%r<36>;
	.reg .b32 	%f<9>;
	.reg .b64 	%rd<13>;

	ld.param.u64 	%rd1, [_ZN3vrs13stereo_kernelEPKhPhjjjjjjffj_param_0];
	ld.param.u64 	%rd2, [_ZN3vrs13stereo_kernelEPKhPhjjjjjjffj_param_1];
	ld.param.u32 	%r8, [_ZN3vrs13stereo_kernelEPKhPhjjjjjjffj_param_2];
	ld.param.u32 	%r9, [_ZN3vrs13stereo_kernelEPKhPhjjjjjjffj_param_4];
	ld.param.u32 	%r10, [_ZN3vrs13stereo_kernelEPKhPhjjjjjjffj_param_5];
	ld.param.u32 	%r13, [_ZN3vrs13stereo_kernelEPKhPhjjjjjjffj_param_6];
	ld.param.u32 	%r11, [_ZN3vrs13stereo_kernelEPKhPhjjjjjjffj_param_7];
	ld.param.f32 	%f1, [_ZN3vrs13stereo_kernelEPKhPhjjjjjjffj_param_8];
	ld.param.f32 	%f2, [_ZN3vrs13stereo_kernelEPKhPhjjjjjjffj_param_9];
	ld.param.u32 	%r12, [_ZN3vrs13stereo_kernelEPKhPhjjjjjjffj_param_10];
	mov.u32 	%r15, %ctaid.x;
	mov.u32 	%r16, %ntid.x;
	mov.u32 	%r17, %tid.x;
	mad.lo.s32 	%r1, %r15, %r16, %r17;
	mov.u32 	%r18, %ctaid.y;
	mov.u32 	%r19, %ntid.y;
	mov.u32 	%r20, %tid.y;
	mad.lo.s32 	%r21, %r18, %r19, %r20;
	setp.ge.u32 	%p1, %r1, %r10;
	setp.ge.u32 	%p2, %r21, %r13;
	or.pred  	%p3, %p1, %p2;
	@%p3 bra 	$L__BB0_6;
	shr.u32 	%r3, %r10, 1;
	setp.ge.u32 	%p4, %r1, %r3;
	@%p4 bra 	$L__BB0_4;
	cvt.rn.f32.u32 	%f5, %r1;
	mul.f32 	%f6, %f1, %f5;
	cvt.rzi.u32.f32 	%r35, %f6;
	add.s32 	%r26, %r35, %r12;
	setp.ge.u32 	%p5, %r26, %r8;
	@%p5 bra 	$L__BB0_5;
	not.b32 	%r27, %r12;
	add.s32 	%r28, %r8, %r27;
	min.u32 	%r35, %r35, %r28;
	bra.uni 	$L__BB0_5;
$L__BB0_4:
	sub.s32 	%r22, %r1, %r3;
	cvt.rn.f32.u32 	%f3, %r22;
	mul.f32 	%f4, %f1, %f3;
	cvt.rzi.u32.f32 	%r23, %f4;
	add.s32 	%r24, %r23, %r12;
	add.s32 	%r25, %r8, -1;
	min.u32 	%r35, %r24, %r25;
$L__BB0_5:
	cvt.rn.f32.u32 	%f7, %r21;
	mul.f32 	%f8, %f2, %f7;
	cvt.rzi.u32.f32 	%r29, %f8;
	mul.lo.s32 	%r30, %r29, %r9;
	cvt.u64.u32 	%rd3, %r30;
	mul.lo.s32 	%r31, %r35, %r11;
	cvt.u64.u32 	%rd4, %r31;
	add.s64 	%rd5, %rd4, %rd3;
	cvta.to.global.u64 	%rd6, %rd1;
	add.s64 	%rd7, %rd6, %rd5;
	mul.lo.s32 	%r32, %r21, %r10;
	mul.lo.s32 	%r33, %r32, 3;
	cvt.u64.u32 	%rd8, %r33;
	mul.lo.s32 	%r34, %r1, 3;
	cvt.u64.u32 	%rd9, %r34;
	add.s64 	%rd10, %rd8, %rd9;
	cvta.to.global.u64 	%rd11, %rd2;
	add.s64 	%rd12, %rd11, %rd10;
	ld.global.nc.u8 	%rs1, [%rd7];
	cvt.u16.u8 	%rs2, %rs1;
	st.global.u8 	[%rd12], %rs2;
	ld.global.nc.u8 	%rs3, [%rd7+1];
	cvt.u16.u8 	%rs4, %rs3;
	st.global.u8 	[%rd12+1], %rs4;
	ld.global.nc.u8 	%rs5, [%rd7+2];
	cvt.u16.u8 	%rs6, %rs5;
	st.global.u8 	[%rd12+2], %rs6;
$L__BB0_6:
	ret;

}
	// .globl	_ZN3vrs22stereo_bilinear_kernelEPKhPhjjjjjjffj
.visible .entry _ZN3vrs22stereo_bilinear_kernelEPKhPhjjjjjjffj(
	.param .u64 .ptr .align 1 _ZN3vrs22stereo_bilinear_kernelEPKhPhjjjjjjffj_param_0,
	.param .u64 .ptr .align 1 _ZN3vrs22stereo_bilinear_kernelEPKhPhjjjjjjffj_param_1,
	.param .u32 _ZN3vrs22stereo_bilinear_kernelEPKhPhjjjjjjffj_param_2,
	.param .u32 _ZN3vrs22stereo_bilinear_kernelEPKhPhjjjjjjffj_param_3,
	.param .u32 _ZN3vrs22stereo_bilinear_kernelEPKhPhjjjjjjffj_param_4,
	.param .u32 _ZN3vrs22stereo_bilinear_kernelEPKhPhjjjjjjffj_param_5,
	.param .u32 _ZN3vrs22stereo_bilinear_kernelEPKhPhjjjjjjffj_param_6,
	.param .u32 _ZN3vrs22stereo_bilinear_kernelEPKhPhjjjjjjffj_param_7,
	.param .f32 _ZN3vrs22stereo_bilinear_kernelEPKhPhjjjjjjffj_param_8,
	.param .f32 _ZN3vrs22stereo_bilinear_kernelEPKhPhjjjjjjffj_param_9,
	.param .u32 _ZN3vrs22stereo_bilinear_kernelEPKhPhjjjjjjffj_param_10
)
{
	.reg .pred 	%p<5>;
	.reg .b16 	%rs<25>;
	.reg .b32 	%r<38>;
	.reg .b32 	%f<72>;
	.reg .b64 	%rd<21>;

	ld.param.u64 	%rd1, [_ZN3vrs22stereo_bilinear_kernelEPKhPhjjjjjjffj_param_0];
	ld.param.u64 	%rd2, [_ZN3vrs22stereo_bilinear_kernelEPKhPhjjjjjjffj_param_1];
	ld.param.u32 	%r4, [_ZN3vrs22stereo_bilinear_kernelEPKhPhjjjjjjffj_param_2];
	ld.param.u32 	%r5, [_ZN3vrs22stereo_bilinear_kernelEPKhPhjjjjjjffj_param_3];
	ld.param.u32 	%r6, [_ZN3vrs22stereo_bilinear_kernelEPKhPhjjjjjjffj_param_4];
	ld.param.u32 	%r7, [_ZN3vrs22stereo_bilinear_kernelEPKhPhjjjjjjffj_param_5];
	ld.param.u32 	%r10, [_ZN3vrs22stereo_bilinear_kernelEPKhPhjjjjjjffj_param_6];
	ld.param.u32 	%r8, [_ZN3vrs22stereo_bilinear_kernelEPKhPhjjjjjjffj_param_7];
	ld.param.f32 	%f4, [_ZN3vrs22stereo_bilinear_kernelEPKhPhjjjjjjffj_param_8];
	ld.param.f32 	%f5, [_ZN3vrs22stereo_bilinear_kernelEPKhPhjjjjjjffj_param_9];
	ld.param.u32 	%r9, [_ZN3vrs22stereo_bilinear_kernelEPKhPhjjjjjjffj_param_10];
	mov.u32 	%r12, %ctaid.x;
	mov.u32 	%r13, %ntid.x;
	mov.u32 	%r14, %tid.x;
	mad.lo.s32 	%r1, %r12, %r13, %r14;
	mov.u32 	%r15, %ctaid.y;
	mov.u32 	%r16, %ntid.y;
	mov.u32 	%r17, %tid.y;
	mad.lo.s32 	%r18, %r15, %r16, %r17;
	setp.ge.u32 	%p1, %r1, %r7;
	setp.ge.u32 	%p2, %r18, %r10;
	or.pred  	%p3, %p1, %p2;
	@%p3 bra 	$L__BB1_5;
	shr.u32 	%r3, %r7, 1;
	setp.ge.u32 	%p4, %r1, %r3;
	@%p4 bra 	$L__BB1_3;
	cvt.rn.f32.u32 	%f8, %r1;
	mul.f32 	%f71, %f4, %f8;
	bra.uni 	$L__BB1_4;
$L__BB1_3:
	sub.s32 	%r19, %r1, %r3;
	cvt.rn.f32.u32 	%f6, %r19;
	cvt.rn.f32.u32 	%f7, %r9;
	fma.rn.f32 	%f71, %f4, %f6, %f7;
$L__BB1_4:
	cvta.to.global.u64 	%rd3, %rd1;
	cvt.rn.f32.u32 	%f9, %r18;
	mul.f32 	%f10, %f5, %f9;
	max.f32 	%f11, %f71, 0f00000000;
	cvt.rn.f32.u32 	%f12, %r4;
	add.f32 	%f13, %f12, 0fBF8020C5;
	min.f32 	%f14, %f11, %f13;
	max.f32 	%f15, %f10, 0f00000000;
	cvt.rn.f32.u32 	%f16, %r5;
	add.f32 	%f17, %f16, 0fBF8020C5;
	min.f32 	%f18, %f15, %f17;
	cvt.rzi.u32.f32 	%r20, %f14;
	cvt.rzi.u32.f32 	%r21, %f18;
	add.s32 	%r22, %r20, 1;
	add.s32 	%r23, %r4, -1;
	min.u32 	%r24, %r22, %r23;
	add.s32 	%r25, %r21, 1;
	add.s32 	%r26, %r5, -1;
	min.u32 	%r27, %r25, %r26;
	cvt.rn.f32.u32 	%f19, %r20;
	sub.f32 	%f20, %f14, %f19;
	cvt.rn.f32.u32 	%f21, %r21;
	sub.f32 	%f22, %f18, %f21;
	mul.lo.s32 	%r28, %r21, %r6;
	cvt.u64.u32 	%rd4, %r28;
	mul.lo.s32 	%r29, %r20, %r8;
	cvt.u64.u32 	%rd5, %r29;
	add.s64 	%rd6, %rd5, %rd4;
	mul.lo.s32 	%r30, %r24, %r8;
	cvt.u64.u32 	%rd7, %r30;
	add.s64 	%rd8, %rd7, %rd4;
	mul.lo.s32 	%r31, %r27, %r6;
	cvt.u64.u32 	%rd9, %r31;
	add.s64 	%rd10, %rd5, %rd9;
	add.s64 	%rd11, %rd7, %rd9;
	mul.lo.s32 	%r32, %r18, %r7;
	mul.lo.s32 	%r33, %r32, 3;
	cvt.u64.u32 	%rd12, %r33;
	mul.lo.s32 	%r34, %r1, 3;
	cvt.u64.u32 	%rd13, %r34;
	add.s64 	%rd14, %rd12, %rd13;
	mov.f32 	%f23, 0f3F800000;
	sub.f32 	%f24, %f23, %f22;
	sub.f32 	%f25, %f23, %f20;
	add.s64 	%rd15, %rd3, %rd6;
	ld.global.nc.u8 	%rs1, [%rd15];
	cvt.u16.u8 	%rs2, %rs1;
	cvt.rn.f32.u16 	%f26, %rs2;
	mul.f32 	%f27, %f25, %f26;
	add.s64 	%rd16, %rd3, %rd8;
	ld.global.nc.u8 	%rs3, [%rd16];
	cvt.u16.u8 	%rs4, %rs3;
	cvt.rn.f32.u16 	%f28, %rs4;
	mul.f32 	%f29, %f20, %f28;
	mul.f32 	%f30, %f24, %f29;
	fma.rn.f32 	%f31, %f24, %f27, %f30;
	add.s64 	%rd17, %rd3, %rd10;
	ld.global.nc.u8 	%rs5, [%rd17];
	cvt.u16.u8 	%rs6, %rs5;
	cvt.rn.f32.u16 	%f32, %rs6;
	mul.f32 	%f33, %f25, %f32;
	fma.rn.f32 	%f34, %f22, %f33, %f31;
	add.s64 	%rd18, %rd3, %rd11;
	ld.global.nc.u8 	%rs7, [%rd18];
	cvt.u16.u8 	%rs8, %rs7;
	cvt.rn.f32.u16 	%f35, %rs8;
	mul.f32 	%f36, %f20, %f35;
	fma.rn.f32 	%f37, %f22, %f36, %f34;
	add.f32 	%f38, %f37, 0f3F000000;
	max.f32 	%f39, %f38, 0f00000000;
	min.f32 	%f40, %f39, 0f437F0000;
	cvt.rzi.u32.f32 	%r35, %f40;
	cvta.to.global.u64 	%rd19, %rd2;
	add.s64 	%rd20, %rd19, %rd14;
	st.global.u8 	[%rd20], %r35;
	ld.global.nc.u8 	%rs9, [%rd15+1];
	cvt.u16.u8 	%rs10, %rs9;
	cvt.rn.f32.u16 	%f41, %rs10;
	mul.f32 	%f42, %f25, %f41;
	ld.global.nc.u8 	%rs11, [%rd16+1];
	cvt.u16.u8 	%rs12, %rs11;
	cvt.rn.f32.u16 	%f43, %rs12;
	mul.f32 	%f44, %f20, %f43;
	mul.f32 	%f45, %f24, %f44;
	fma.rn.f32 	%f46, %f24, %f42, %f45;
	ld.global.nc.u8 	%rs13, [%rd17+1];
	cvt.u16.u8 	%rs14, %rs13;
	cvt.rn.f32.u16 	%f47, %rs14;
	mul.f32 	%f48, %f25, %f47;
	fma.rn.f32 	%f49, %f22, %f48, %f46;
	ld.global.nc.u8 	%rs15, [%rd18+1];
	cvt.u16.u8 	%rs16, %rs15;
	cvt.rn.f32.u16 	%f50, %rs16;
	mul.f32 	%f51, %f20, %f50;
	fma.rn.f32 	%f52, %f22, %f51, %f49;
	add.f32 	%f53, %f52, 0f3F000000;
	max.f32 	%f54, %f53, 0f00000000;
	min.f32 	%f55, %f54, 0f437F0000;
	cvt.rzi.u32.f32 	%r36, %f55;
	st.global.u8 	[%rd20+1], %r36;
	ld.global.nc.u8 	%rs17, [%rd15+2];
	cvt.u16.u8 	%rs18, %rs17;
	cvt.rn.f32.u16 	%f56, %rs18;
	mul.f32 	%f57, %f25, %f56;
	ld.global.nc.u8 	%rs19, [%rd16+2];
	cvt.u16.u8 	%rs20, %rs19;
	cvt.rn.f32.u16 	%f58, %rs20;
	mul.f32 	%f59, %f20, %f58;
	mul.f32 	%f60, %f24, %f59;
	fma.rn.f32 	%f61, %f24, %f57, %f60;
	ld.global.nc.u8 	%rs21, [%rd17+2];
	cvt.u16.u8 	%rs22, %rs21;
	cvt.rn.f32.u16 	%f62, %rs22;
	mul.f32 	%f63, %f25, %f62;
	fma.rn.f32 	%f64, %f22, %f63, %f61;
	ld.global.nc.u8 	%rs23, [%rd18+2];
	cvt.u16.u8 	%rs24, %rs23;
	cvt.rn.f32.u16 	%f65, %rs24;
	mul.f32 	%f66, %f20, %f65;
	fma.rn.f32 	%f67, %f22, %f66, %f64;
	add.f32 	%f68, %f67, 0f3F000000;
	max.f32 	%f69, %f68, 0f00000000;
	min.f32 	%f70, %f69, 0f437F0000;
	cvt.rzi.u32.f32 	%r37, %f70;
	st.global.u8 	[%rd20+2], %r37;
$L__BB1_5:
	ret;

}
	// .globl	_ZN3vrs18bgra_to_bgr_kernelEPKhPhjjjj
.visible .entry _ZN3vrs18bgra_to_bgr_kernelEPKhPhjjjj(
	.param .u64 .ptr .align 1 _ZN3vrs18bgra_to_bgr_kernelEPKhPhjjjj_param_0,
	.param .u64 .ptr .align 1 _ZN3vrs18bgra_to_bgr_kernelEPKhPhjjjj_param_1,
	.param .u32 _ZN3vrs18bgra_to_bgr_kernelEPKhPhjjjj_param_2,
	.param .u32 _ZN3vrs18bgra_to_bgr_kernelEPKhPhjjjj_param_3,
	.param .u32 _ZN3vrs18bgra_to_bgr_kernelEPKhPhjjjj_param_4,
	.param .u32 _ZN3vrs18bgra_to_bgr_kernelEPKhPhjjjj_param_5
)
{
	.reg .pred 	%p<4>;
	.reg .b16 	%rs<7>;
	.reg .b32 	%r<19>;
	.reg .b64 	%rd<13>;

	ld.param.u64 	%rd1, [_ZN3vrs18bgra_to_bgr_kernelEPKhPhjjjj_param_0];
	ld.param.u64 	%rd2, [_ZN3vrs18bgra_to_bgr_kernelEPKhPhjjjj_param_1];
	ld.param.u32 	%r5, [_ZN3vrs18bgra_to_bgr_kernelEPKhPhjjjj_param_2];
	ld.param.u32 	%r6, [_ZN3vrs18bgra_to_bgr_kernelEPKhPhjjjj_param_3];
	ld.param.u32 	%r3, [_ZN3vrs18bgra_to_bgr_kernelEPKhPhjjjj_param_4];
	ld.param.u32 	%r4, [_ZN3vrs18bgra_to_bgr_kernelEPKhPhjjjj_param_5];
	mov.u32 	%r8, %ctaid.x;
	mov.u32 	%r9, %ntid.x;
	mov.u32 	%r10, %tid.x;
	mad.lo.s32 	%r1, %r8, %r9, %r10;
	mov.u32 	%r11, %ctaid.y;
	mov.u32 	%r12, %ntid.y;
	mov.u32 	%r13, %tid.y;
	mad.lo.s32 	%r14, %r11, %r12, %r13;
	setp.ge.u32 	%p1, %r1, %r5;
	setp.ge.u32 	%p2, %r14, %r6;
	or.pred  	%p3, %p1, %p2;
	@%p3 bra 	$L__BB2_2;
	cvta.to.global.u64 	%rd3, %rd1;
	cvta.to.global.u64 	%rd4, %rd2;
	mul.lo.s32 	%r15, %r3, %r14;
	cvt.u64.u32 	%rd5, %r15;
	shl.b32 	%r16, %r1, 2;
	cvt.u64.u32 	%rd6, %r16;
	add.s64 	%rd7, %rd5, %rd6;
	add.s64 	%rd8, %rd3, %rd7;
	mul.lo.s32 	%r17, %r4, %r14;
	cvt.u64.u32 	%rd9, %r17;
	mul.lo.s32 	%r18, %r1, 3;
	cvt.u64.u32 	%rd10, %r18;
	add.s64 	%rd11, %rd9, %rd10;
	add.s64 	%rd12, %rd4, %rd11;
	ld.global.nc.u8 	%rs1, [%rd8];
	cvt.u16.u8 	%rs2, %rs1;
	st.global.u8 	[%rd12], %rs2;
	ld.global.nc.u8 	%rs3, [%rd8+1];
	cvt.u16.u8 	%rs4, %rs3;
	st.global.u8 	[%rd12+1], %rs4;
	ld.global.nc.u8 	%rs5, [%rd8+2];
	cvt.u16.u8 	%rs6, %rs5;
	st.global.u8 	[%rd12+2], %rs6;
$L__BB2_2:
	ret;

}


// ===== COMPILED SASS (sm_100) =====

	.target	sm_100

	.elftype	@"ET_EXEC"


//--------------------- .note.nv.tkinfo           --------------------------
	.section	.note.nv.tkinfo,"",@"SHT_NOTE"
	.sectionflags	@"SHF_NOTE_NV_TKINFO"
	.tkinfo
        /*0018*/ 	.word	0x00000002
        /*0030*/ 	.string	""
        /*0030*/ 	.string	"ptxas"
        /*0030*/ 	.string	"Cuda compilation tools, release 13.0, V13.0.88"
        /*0030*/ 	.string	"Build cuda_13.0.r13.0/compiler.36424714_0"
        /*0030*/ 	.string	"-arch sm_100 -m 64 "



//--------------------- .note.nv.cuinfo           --------------------------
	.section	.note.nv.cuinfo,"",@"SHT_NOTE"
	.sectionflags	@"SHF_NOTE_NV_CUINFO"
        /*0018*/ 	.short	0x0002
        /*001a*/ 	.short	0x0064
        /*001c*/ 	.short	0x0082
	.zero		2


//--------------------- .nv.info                  --------------------------
	.section	.nv.info,"",@"SHT_CUDA_INFO"
	.align	4


	//----- nvinfo : EIATTR_REGCOUNT
	.align		4
        /*0000*/ 	.byte	0x04, 0x2f
        /*0002*/ 	.short	(.L_1 - .L_0)
	.align		4
.L_0:
        /*0004*/ 	.word	index@(_ZN3vrs13stereo_kernelEPKhPhjjjjjjffj)
        /*0008*/ 	.word	0x00000010


	//----- nvinfo : EIATTR_FRAME_SIZE
	.align		4
.L_1:
        /*000c*/ 	.byte	0x04, 0x11
        /*000e*/ 	.short	(.L_3 - .L_2)
	.align		4
.L_2:
        /*0010*/ 	.word	index@(_ZN3vrs13stereo_kernelEPKhPhjjjjjjffj)
        /*0014*/ 	.word	0x00000000


	//----- nvinfo : EIATTR_REGCOUNT
	.align		4
.L_3:
        /*0018*/ 	.byte	0x04, 0x2f
        /*001a*/ 	.short	(.L_5 - .L_4)
	.align		4
.L_4:
        /*001c*/ 	.word	index@(_ZN3vrs22stereo_bilinear_kernelEPKhPhjjjjjjffj)
        /*0020*/ 	.word	0x0000001d


	//----- nvinfo : EIATTR_FRAME_SIZE
	.align		4
.L_5:
        /*0024*/ 	.byte	0x04, 0x11
        /*0026*/ 	.short	(.L_7 - .L_6)
	.align		4
.L_6:
        /*0028*/ 	.word	index@(_ZN3vrs22stereo_bilinear_kernelEPKhPhjjjjjjffj)
        /*002c*/ 	.word	0x00000000


	//----- nvinfo : EIATTR_REGCOUNT
	.align		4
.L_7:
        /*0030*/ 	.byte	0x04, 0x2f
        /*0032*/ 	.short	(.L_9 - .L_8)
	.align		4
.L_8:
        /*0034*/ 	.word	index@(_ZN3vrs18bgra_to_bgr_kernelEPKhPhjjjj)
        /*0038*/ 	.word	0x0000000e


	//----- nvinfo : EIATTR_FRAME_SIZE
	.align		4
.L_9:
        /*003c*/ 	.byte	0x04, 0x11
        /*003e*/ 	.short	(.L_11 - .L_10)
	.align		4
.L_10:
        /*0040*/ 	.word	index@(_ZN3vrs18bgra_to_bgr_kernelEPKhPhjjjj)
        /*0044*/ 	.word	0x00000000


	//----- nvinfo : EIATTR_MIN_STACK_SIZE
	.align		4
.L_11:
        /*0048*/ 	.byte	0x04, 0x12
        /*004a*/ 	.short	(.L_13 - .L_12)
	.align		4
.L_12:
        /*004c*/ 	.word	index@(_ZN3vrs18bgra_to_bgr_kernelEPKhPhjjjj)
        /*0050*/ 	.word	0x00000000


	//----- nvinfo : EIATTR_MIN_STACK_SIZE
	.align		4
.L_13:
        /*0054*/ 	.byte	0x04, 0x12
        /*0056*/ 	.short	(.L_15 - .L_14)
	.align		4
.L_14:
        /*0058*/ 	.word	index@(_ZN3vrs22stereo_bilinear_kernelEPKhPhjjjjjjffj)
        /*005c*/ 	.word	0x00000000


	//----- nvinfo : EIATTR_MIN_STACK_SIZE
	.align		4
.L_15:
        /*0060*/ 	.byte	0x04, 0x12
        /*0062*/ 	.short	(.L_17 - .L_16)
	.align		4
.L_16:
        /*0064*/ 	.word	index@(_ZN3vrs13stereo_kernelEPKhPhjjjjjjffj)
        /*0068*/ 	.word	0x00000000
.L_17:


//--------------------- .nv.compat                --------------------------
	.section	.nv.compat,"",@"SHT_CUDA_COMPAT_INFO"
	.align	4
        /*0000*/ 	.byte	0x02, 0x09, 0x00, 0x00, 0x02, 0x02, 0x01, 0x00, 0x02, 0x05, 0x05, 0x00, 0x03, 0x07, 0x01, 0x01
        /*0010*/ 	.byte	0x02, 0x03, 0x00, 0x00, 0x02, 0x06, 0x01, 0x00, 0x04, 0x0b, 0x08, 0x00, 0x09, 0x00, 0x00, 0x00
        /*0020*/ 	.byte	0x00, 0x00, 0x00, 0x00


//--------------------- .nv.info._ZN3vrs18bgra_to_bgr_kernelEPKhPhjjjj --------------------------
	.section	.nv.info._ZN3vrs18bgra_to_bgr_kernelEPKhPhjjjj,"",@"SHT_CUDA_INFO"
	.sectionflags	@""
	.align	4


	//----- nvinfo : EIATTR_CUDA_API_VERSION
	.align		4
        /*0000*/ 	.byte	0x04, 0x37
        /*0002*/ 	.short	(.L_19 - .L_18)
.L_18:
        /*0004*/ 	.word	0x00000082


	//----- nvinfo : EIATTR_KPARAM_INFO
	.align		4
.L_19:
        /*0008*/ 	.byte	0x04, 0x17
        /*000a*/ 	.short	(.L_21 - .L_20)
.L_20:
        /*000c*/ 	.word	0x00000000
        /*0010*/ 	.short	0x0005
        /*0012*/ 	.short	0x001c
        /*0014*/ 	.byte	0x00, 0xf0, 0x11, 0x00


	//----- nvinfo : EIATTR_KPARAM_INFO
	.align		4
.L_21:
        /*0018*/ 	.byte	0x04, 0x17
        /*001a*/ 	.short	(.L_23 - .L_22)
.L_22:
        /*001c*/ 	.word	0x00000000
        /*0020*/ 	.short	0x0004
        /*0022*/ 	.short	0x0018
        /*0024*/ 	.byte	0x00, 0xf0, 0x11, 0x00


	//----- nvinfo : EIATTR_KPARAM_INFO
	.align		4
.L_23:
        /*0028*/ 	.byte	0x04, 0x17
        /*002a*/ 	.short	(.L_25 - .L_24)
.L_24:
        /*002c*/ 	.word	0x00000000
        /*0030*/ 	.short	0x0003
        /*0032*/ 	.short	0x0014
        /*0034*/ 	.byte	0x00, 0xf0, 0x11, 0x00


	//----- nvinfo : EIATTR_KPARAM_INFO
	.align		4
.L_25:
        /*0038*/ 	.byte	0x04, 0x17
        /*003a*/ 	.short	(.L_27 - .L_26)
.L_26:
        /*003c*/ 	.word	0x00000000
        /*0040*/ 	.short	0x0002
        /*0042*/ 	.short	0x0010
        /*0044*/ 	.byte	0x00, 0xf0, 0x11, 0x00


	//----- nvinfo : EIATTR_KPARAM_INFO
	.align		4
.L_27:
        /*0048*/ 	.byte	0x04, 0x17
        /*004a*/ 	.short	(.L_29 - .L_28)
.L_28:
        /*004c*/ 	.word	0x00000000
        /*0050*/ 	.short	0x0001
        /*0052*/ 	.short	0x0008
        /*0054*/ 	.byte	0x00, 0xf5, 0x21, 0x00


	//----- nvinfo : EIATTR_KPARAM_INFO
	.align		4
.L_29:
        /*0058*/ 	.byte	0x04, 0x17
        /*005a*/ 	.short	(.L_31 - .L_30)
.L_30:
        /*005c*/ 	.word	0x00000000
        /*0060*/ 	.short	0x0000
        /*0062*/ 	.short	0x0000
        /*0064*/ 	.byte	0x00, 0xf5, 0x21, 0x00


	//----- nvinfo : EIATTR_SPARSE_MMA_MASK
	.align		4
.L_31:
        /*0068*/ 	.byte	0x03, 0x50
        /*006a*/ 	.short	0x0000


	//----- nvinfo : EIATTR_MAXREG_COUNT
	.align		4
        /*006c*/ 	.byte	0x03, 0x1b
        /*006e*/ 	.short	0x00ff


	//----- nvinfo : EIATTR_MERCURY_ISA_VERSION
	.align		4
        /*0070*/ 	.byte	0x03, 0x5f
        /*0072*/ 	.short	0x0101


	//----- nvinfo : EIATTR_VRC_CTA_INIT_COUNT
	.align		4
        /*0074*/ 	.byte	0x02, 0x4a
	.zero		1
	.zero		1


	//----- nvinfo : EIATTR_EXIT_INSTR_OFFSETS
	.align		4
        /*0078*/ 	.byte	0x04, 0x1c
        /*007a*/ 	.short	(.L_33 - .L_32)


	//   ....[0]....
.L_32:
        /*007c*/ 	.word	0x000000c0


	//   ....[1]....
        /*0080*/ 	.word	0x000001e0


	//----- nvinfo : EIATTR_CBANK_PARAM_SIZE
	.align		4
.L_33:
        /*0084*/ 	.byte	0x03, 0x19
        /*0086*/ 	.short	0x0020


	//----- nvinfo : EIATTR_PARAM_CBANK
	.align		4
        /*0088*/ 	.byte	0x04, 0x0a
        /*008a*/ 	.short	(.L_35 - .L_34)
	.align		4
.L_34:
        /*008c*/ 	.word	index@(.nv.constant0._ZN3vrs18bgra_to_bgr_kernelEPKhPhjjjj)
        /*0090*/ 	.short	0x0380
        /*0092*/ 	.short	0x0020


	//----- nvinfo : EIATTR_SW_WAR
	.align		4
.L_35:
        /*0094*/ 	.byte	0x04, 0x36
        /*0096*/ 	.short	(.L_37 - .L_36)
.L_36:
        /*0098*/ 	.word	0x00000008
.L_37:


//--------------------- .nv.info._ZN3vrs22stereo_bilinear_kernelEPKhPhjjjjjjffj --------------------------
	.section	.nv.info._ZN3vrs22stereo_bilinear_kernelEPKhPhjjjjjjffj,"",@"SHT_CUDA_INFO"
	.sectionflags	@""
	.align	4


	//----- nvinfo : EIATTR_CUDA_API_VERSION
	.align		4
        /*0000*/ 	.byte	0x04, 0x37
        /*0002*/ 	.short	(.L_39 - .L_38)
.L_38:
        /*0004*/ 	.word	0x00000082


	//----- nvinfo : EIATTR_KPARAM_INFO
	.align		4
.L_39:
        /*0008*/ 	.byte	0x04, 0x17
        /*000a*/ 	.short	(.L_41 - .L_40)
.L_40:
        /*000c*/ 	.word	0x00000000
        /*0010*/ 	.short	0x000a
        /*0012*/ 	.short	0x0030
        /*0014*/ 	.byte	0x00, 0xf0, 0x11, 0x00


	//----- nvinfo : EIATTR_KPARAM_INFO
	.align		4
.L_41:
        /*0018*/ 	.byte	0x04, 0x17
        /*001a*/ 	.short	(.L_43 - .L_42)
.L_42:
        /*001c*/ 	.word	0x00000000
        /*0020*/ 	.short	0x0009
        /*0022*/ 	.short	0x002c
        /*0024*/ 	.byte	0x00, 0xf0, 0x11, 0x00


	//----- nvinfo : EIATTR_KPARAM_INFO
	.align		4
.L_43:
        /*0028*/ 	.byte	0x04, 0x17
        /*002a*/ 	.short	(.L_45 - .L_44)
.L_44:
        /*002c*/ 	.word	0x00000000
        /*0030*/ 	.short	0x0008
        /*0032*/ 	.short	0x0028
        /*0034*/ 	.byte	0x00, 0xf0, 0x11, 0x00


	//----- nvinfo : EIATTR_KPARAM_INFO
	.align		4
.L_45:
        /*0038*/ 	.byte	0x04, 0x17
        /*003a*/ 	.short	(.L_47 - .L_46)
.L_46:
        /*003c*/ 	.word	0x00000000
        /*0040*/ 	.short	0x0007
        /*0042*/ 	.short	0x0024
        /*0044*/ 	.byte	0x00, 0xf0, 0x11, 0x00


	//----- nvinfo : EIATTR_KPARAM_INFO
	.align		4
.L_47:
        /*0048*/ 	.byte	0x04, 0x17
        /*004a*/ 	.short	(.L_49 - .L_48)
.L_48:
        /*004c*/ 	.word	0x00000000
        /*0050*/ 	.short	0x0006
        /*0052*/ 	.short	0x0020
        /*0054*/ 	.byte	0x00, 0xf0, 0x11, 0x00


	//----- nvinfo : EIATTR_KPARAM_INFO
	.align		4
.L_49:
        /*0058*/ 	.byte	0x04, 0x17
        /*005a*/ 	.short	(.L_51 - .L_50)
.L_50:
        /*005c*/ 	.word	0x00000000
        /*0060*/ 	.short	0x0005
        /*0062*/ 	.short	0x001c
        /*0064*/ 	.byte	0x00, 0xf0, 0x11, 0x00


	//----- nvinfo : EIATTR_KPARAM_INFO
	.align		4
.L_51:
        /*0068*/ 	.byte	0x04, 0x17
        /*006a*/ 	.short	(.L_53 - .L_52)
.L_52:
        /*006c*/ 	.word	0x00000000
        /*0070*/ 	.short	0x0004
        /*0072*/ 	.short	0x0018
        /*0074*/ 	.byte	0x00, 0xf0, 0x11, 0x00


	//----- nvinfo : EIATTR_KPARAM_INFO
	.align		4
.L_53:
        /*0078*/ 	.byte	0x04, 0x17
        /*007a*/ 	.short	(.L_55 - .L_54)
.L_54:
        /*007c*/ 	.word	0x00000000
        /*0080*/ 	.short	0x0003
        /*0082*/ 	.short	0x0014
        /*0084*/ 	.byte	0x00, 0xf0, 0x11, 0x00


	//----- nvinfo : EIATTR_KPARAM_INFO
	.align		4
.L_55:
        /*0088*/ 	.byte	0x04, 0x17
        /*008a*/ 	.short	(.L_57 - .L_56)
.L_56:
        /*008c*/ 	.word	0x00000000
        /*0090*/ 	.short	0x0002
        /*0092*/ 	.short	0x0010
        /*0094*/ 	.byte	0x00, 0xf0, 0x11, 0x00


	//----- nvinfo : EIATTR_KPARAM_INFO
	.align		4
.L_57:
        /*0098*/ 	.byte	0x04, 0x17
        /*009a*/ 	.short	(.L_59 - .L_58)
.L_58:
        /*009c*/ 	.word	0x00000000
        /*00a0*/ 	.short	0x0001
        /*00a2*/ 	.short	0x0008
        /*00a4*/ 	.byte	0x00, 0xf5, 0x21, 0x00


	//----- nvinfo : EIATTR_KPARAM_INFO
	.align		4
.L_59:
        /*00a8*/ 	.byte	0x04, 0x17
        /*00aa*/ 	.short	(.L_61 - .L_60)
.L_60:
        /*00ac*/ 	.word	0x00000000
        /*00b0*/ 	.short	0x0000
        /*00b2*/ 	.short	0x0000
        /*00b4*/ 	.byte	0x00, 0xf5, 0x21, 0x00


	//----- nvinfo : EIATTR_SPARSE_MMA_MASK
	.align		4
.L_61:
        /*00b8*/ 	.byte	0x03, 0x50
        /*00ba*/ 	.short	0x0000


	//----- nvinfo : EIATTR_MAXREG_COUNT
	.align		4
        /*00bc*/ 	.byte	0x03, 0x1b
        /*00be*/ 	.short	0x00ff


	//----- nvinfo : EIATTR_MERCURY_ISA_VERSION
	.align		4
        /*00c0*/ 	.byte	0x03, 0x5f
        /*00c2*/ 	.short	0x0101


	//----- nvinfo : EIATTR_VRC_CTA_INIT_COUNT
	.align		4
        /*00c4*/ 	.byte	0x02, 0x4a
	.zero		1
	.zero		1


	//----- nvinfo : EIATTR_EXIT_INSTR_OFFSETS
	.align		4
        /*00c8*/ 	.byte	0x04, 0x1c
        /*00ca*/ 	.short	(.L_63 - .L_62)


	//   ....[0]....
.L_62:
        /*00cc*/ 	.word	0x000000d0


	//   ....[1]....
        /*00d0*/ 	.word	0x00000840


	//----- nvinfo : EIATTR_CBANK_PARAM_SIZE
	.align		4
.L_63:
        /*00d4*/ 	.byte	0x03, 0x19
        /*00d6*/ 	.short	0x0034


	//----- nvinfo : EIATTR_PARAM_CBANK
	.align		4
        /*00d8*/ 	.byte	0x04, 0x0a
        /*00da*/ 	.short	(.L_65 - .L_64)
	.align		4
.L_64:
        /*00dc*/ 	.word	index@(.nv.constant0._ZN3vrs22stereo_bilinear_kernelEPKhPhjjjjjjffj)
        /*00e0*/ 	.short	0x0380
        /*00e2*/ 	.short	0x0034


	//----- nvinfo : EIATTR_SW_WAR
	.align		4
.L_65:
        /*00e4*/ 	.byte	0x04, 0x36
        /*00e6*/ 	.short	(.L_67 - .L_66)
.L_66:
        /*00e8*/ 	.word	0x00000008
.L_67:


//--------------------- .nv.info._ZN3vrs13stereo_kernelEPKhPhjjjjjjffj --------------------------
	.section	.nv.info._ZN3vrs13stereo_kernelEPKhPhjjjjjjffj,"",@"SHT_CUDA_INFO"
	.sectionflags	@""
	.align	4


	//----- nvinfo : EIATTR_CUDA_API_VERSION
	.align		4
        /*0000*/ 	.byte	0x04, 0x37
        /*0002*/ 	.short	(.L_69 - .L_68)
.L_68:
        /*0004*/ 	.word	0x00000082


	//----- nvinfo : EIATTR_KPARAM_INFO
	.align		4
.L_69:
        /*0008*/ 	.byte	0x04, 0x17
        /*000a*/ 	.short	(.L_71 - .L_70)
.L_70:
        /*000c*/ 	.word	0x00000000
        /*0010*/ 	.short	0x000a
        /*0012*/ 	.short	0x0030
        /*0014*/ 	.byte	0x00, 0xf0, 0x11, 0x00


	//----- nvinfo : EIATTR_KPARAM_INFO
	.align		4
.L_71:
        /*0018*/ 	.byte	0x04, 0x17
        /*001a*/ 	.short	(.L_73 - .L_72)
.L_72:
        /*001c*/ 	.word	0x00000000
        /*0020*/ 	.short	0x0009
        /*0022*/ 	.short	0x002c
        /*0024*/ 	.byte	0x00, 0xf0, 0x11, 0x00


	//----- nvinfo : EIATTR_KPARAM_INFO
	.align		4
.L_73:
        /*0028*/ 	.byte	0x04, 0x17
        /*002a*/ 	.short	(.L_75 - .L_74)
.L_74:
        /*002c*/ 	.word	0x00000000
        /*0030*/ 	.short	0x0008
        /*0032*/ 	.short	0x0028
        /*0034*/ 	.byte	0x00, 0xf0, 0x11, 0x00


	//----- nvinfo : EIATTR_KPARAM_INFO
	.align		4
.L_75:
        /*0038*/ 	.byte	0x04, 0x17
        /*003a*/ 	.short	(.L_77 - .L_76)
.L_76:
        /*003c*/ 	.word	0x00000000
        /*0040*/ 	.short	0x0007
        /*0042*/ 	.short	0x0024
        /*0044*/ 	.byte	0x00, 0xf0, 0x11, 0x00


	//----- nvinfo : EIATTR_KPARAM_INFO
	.align		4
.L_77:
        /*0048*/ 	.byte	0x04, 0x17
        /*004a*/ 	.short	(.L_79 - .L_78)
.L_78:
        /*004c*/ 	.word	0x00000000
        /*0050*/ 	.short	0x0006
        /*0052*/ 	.short	0x0020
        /*0054*/ 	.byte	0x00, 0xf0, 0x11, 0x00


	//----- nvinfo : EIATTR_KPARAM_INFO
	.align		4
.L_79:
        /*0058*/ 	.byte	0x04, 0x17
        /*005a*/ 	.short	(.L_81 - .L_80)
.L_80:
        /*005c*/ 	.word	0x00000000
        /*0060*/ 	.short	0x0005
        /*0062*/ 	.short	0x001c
        /*0064*/ 	.byte	0x00, 0xf0, 0x11, 0x00


	//----- nvinfo : EIATTR_KPARAM_INFO
	.align		4
.L_81:
        /*0068*/ 	.byte	0x04, 0x17
        /*006a*/ 	.short	(.L_83 - .L_82)
.L_82:
        /*006c*/ 	.word	0x00000000
        /*0070*/ 	.short	0x0004
        /*0072*/ 	.short	0x0018
        /*0074*/ 	.byte	0x00, 0xf0, 0x11, 0x00


	//----- nvinfo : EIATTR_KPARAM_INFO
	.align		4
.L_83:
        /*0078*/ 	.byte	0x04, 0x17
        /*007a*/ 	.short	(.L_85 - .L_84)
.L_84:
        /*007c*/ 	.word	0x00000000
        /*0080*/ 	.short	0x0003
        /*0082*/ 	.short	0x0014
        /*0084*/ 	.byte	0x00, 0xf0, 0x11, 0x00


	//----- nvinfo : EIATTR_KPARAM_INFO
	.align		4
.L_85:
        /*0088*/ 	.byte	0x04, 0x17
        /*008a*/ 	.short	(.L_87 - .L_86)
.L_86:
        /*008c*/ 	.word	0x00000000
        /*0090*/ 	.short	0x0002
        /*0092*/ 	.short	0x0010
        /*0094*/ 	.byte	0x00, 0xf0, 0x11, 0x00


	//----- nvinfo : EIATTR_KPARAM_INFO
	.align		4
.L_87:
        /*0098*/ 	.byte	0x04, 0x17
        /*009a*/ 	.short	(.L_89 - .L_88)
.L_88:
        /*009c*/ 	.word	0x00000000
        /*00a0*/ 	.short	0x0001
        /*00a2*/ 	.short	0x0008
        /*00a4*/ 	.byte	0x00, 0xf5, 0x21, 0x00


	//----- nvinfo : EIATTR_KPARAM_INFO
	.align		4
.L_89:
        /*00a8*/ 	.byte	0x04, 0x17
        /*00aa*/ 	.short	(.L_91 - .L_90)
.L_90:
        /*00ac*/ 	.word	0x00000000
        /*00b0*/ 	.short	0x0000
        /*00b2*/ 	.short	0x0000
        /*00b4*/ 	.byte	0x00, 0xf5, 0x21, 0x00


	//----- nvinfo : EIATTR_SPARSE_MMA_MASK
	.align		4
.L_91:
        /*00b8*/ 	.byte	0x03, 0x50
        /*00ba*/ 	.short	0x0000


	//----- nvinfo : EIATTR_MAXREG_COUNT
	.align		4
        /*00bc*/ 	.byte	0x03, 0x1b
        /*00be*/ 	.short	0x00ff


	//----- nvinfo : EIATTR_MERCURY_ISA_VERSION
	.align		4
        /*00c0*/ 	.byte	0x03, 0x5f
        /*00c2*/ 	.short	0x0101


	//----- nvinfo : EIATTR_VRC_CTA_INIT_COUNT
	.align		4
        /*00c4*/ 	.byte	0x02, 0x4a
	.zero		1
	.zero		1


	//----- nvinfo : EIATTR_EXIT_INSTR_OFFSETS
	.align		4
        /*00c8*/ 	.byte	0x04, 0x1c
        /*00ca*/ 	.short	(.L_93 - .L_92)


	//   ....[0]....
.L_92:
        /*00cc*/ 	.word	0x000000d0


	//   ....[1]....
        /*00d0*/ 	.word	0x000003f0


	//----- nvinfo : EIATTR_CRS_STACK_SIZE
	.align		4
.L_93:
        /*00d4*/ 	.byte	0x04, 0x1e
        /*00d6*/ 	.short	(.L_95 - .L_94)
.L_94:
        /*00d8*/ 	.word	0x00000000


	//----- nvinfo : EIATTR_CBANK_PARAM_SIZE
	.align		4
.L_95:
        /*00dc*/ 	.byte	0x03, 0x19
        /*00de*/ 	.short	0x0034


	//----- nvinfo : EIATTR_PARAM_CBANK
	.align		4
        /*00e0*/ 	.byte	0x04, 0x0a
        /*00e2*/ 	.short	(.L_97 - .L_96)
	.align		4
.L_96:
        /*00e4*/ 	.word	index@(.nv.constant0._ZN3vrs13stereo_kernelEPKhPhjjjjjjffj)
        /*00e8*/ 	.short	0x0380
        /*00ea*/ 	.short	0x0034


	//----- nvinfo : EIATTR_SW_WAR
	.align		4
.L_97:
        /*00ec*/ 	.byte	0x04, 0x36
        /*00ee*/ 	.short	(.L_99 - .L_98)
.L_98:
        /*00f0*/ 	.word	0x00000008
.L_99:


//--------------------- .nv.callgraph             --------------------------
	.section	.nv.callgraph,"",@"SHT_CUDA_CALLGRAPH"
	.align	4
	.sectionentsize	8
	.align		4
        /*0000*/ 	.word	0x00000000
	.align		4
        /*0004*/ 	.word	0xffffffff
	.align		4
        /*0008*/ 	.word	0x00000000
	.align		4
        /*000c*/ 	.word	0xfffffffe
	.align		4
        /*0010*/ 	.word	0x00000000
	.align		4
        /*0014*/ 	.word	0xfffffffd
	.align		4
        /*0018*/ 	.word	0x00000000
	.align		4
        /*001c*/ 	.word	0xfffffffc


//--------------------- .text._ZN3vrs18bgra_to_bgr_kernelEPKhPhjjjj --------------------------
	.section	.text._ZN3vrs18bgra_to_bgr_kernelEPKhPhjjjj,"ax",@progbits
	.align	128
        .global         _ZN3vrs18bgra_to_bgr_kernelEPKhPhjjjj
        .type           _ZN3vrs18bgra_to_bgr_kernelEPKhPhjjjj,@function
        .size           _ZN3vrs18bgra_to_bgr_kernelEPKhPhjjjj,(.L_x_6 - _ZN3vrs18bgra_to_bgr_kernelEPKhPhjjjj)
        .other          _ZN3vrs18bgra_to_bgr_kernelEPKhPhjjjj,@"STO_CUDA_ENTRY STV_DEFAULT"
_ZN3vrs18bgra_to_bgr_kernelEPKhPhjjjj:
.text._ZN3vrs18bgra_to_bgr_kernelEPKhPhjjjj:
[----:B------:R-:W-:Y:S01]  /*0000*/  LDC R1, c[0x0][0x37c] ;  /* 0x0000df00ff017b82 */ /* 0x000fe20000000800 */
[----:B------:R-:W0:Y:S07]  /*0010*/  S2R R5, SR_TID.Y ;  /* 0x0000000000057919 */ /* 0x000e2e0000002200 */
[----:B------:R-:W1:Y:S01]  /*0020*/  LDC R0, c[0x0][0x360] ;  /* 0x0000d800ff007b82 */ /* 0x000e620000000800 */
[----:B------:R-:W2:Y:S01]  /*0030*/  LDCU.64 UR6, c[0x0][0x390] ;  /* 0x00007200ff0677ac */ /* 0x000ea20008000a00 */
[----:B------:R-:W1:Y:S06]  /*0040*/  S2R R3, SR_TID.X ;  /* 0x0000000000037919 */ /* 0x000e6c0000002100 */
[----:B------:R-:W0:Y:S08]  /*0050*/  S2UR UR5, SR_CTAID.Y ;  /* 0x00000000000579c3 */ /* 0x000e300000002600 */
[----:B------:R-:W0:Y:S08]  /*0060*/  LDC R4, c[0x0][0x364] ;  /* 0x0000d900ff047b82 */ /* 0x000e300000000800 */
[----:B------:R-:W1:Y:S01]  /*0070*/  S2UR UR4, SR_CTAID.X ;  /* 0x00000000000479c3 */ /* 0x000e620000002500 */
[----:B0-----:R-:W-:-:S05]  /*0080*/  IMAD R4, R4, UR5, R5 ;  /* 0x0000000504047c24 */ /* 0x001fca000f8e0205 */
[----:B--2---:R-:W-:Y:S01]  /*0090*/  ISETP.GE.U32.AND P0, PT, R4, UR7, PT ;  /* 0x0000000704007c0c */ /* 0x004fe2000bf06070 */
[----:B-1----:R-:W-:-:S05]  /*00a0*/  IMAD R0, R0, UR4, R3 ;  /* 0x0000000400007c24 */ /* 0x002fca000f8e0203 */
[----:B------:R-:W-:-:S13]  /*00b0*/  ISETP.GE.U32.OR P0, PT, R0, UR6, P0 ;  /* 0x0000000600007c0c */ /* 0x000fda0008706470 */
[----:B------:R-:W-:Y:S05]  /*00c0*/  @P0 EXIT ;  /* 0x000000000000094d */ /* 0x000fea0003800000 */
[----:B------:R-:W0:Y:S01]  /*00d0*/  LDCU.64 UR6, c[0x0][0x398] ;  /* 0x00007300ff0677ac */ /* 0x000e220008000a00 */
[----:B------:R-:W-:Y:S01]  /*00e0*/  SHF.L.U32 R3, R0, 0x2, RZ ;  /* 0x0000000200037819 */ /* 0x000fe200000006ff */
[----:B------:R-:W1:Y:S01]  /*00f0*/  LDCU.128 UR8, c[0x0][0x380] ;  /* 0x00007000ff0877ac */ /* 0x000e620008000c00 */
[----:B------:R-:W2:Y:S01]  /*0100*/  LDCU.64 UR4, c[0x0][0x358] ;  /* 0x00006b00ff0477ac */ /* 0x000ea20008000a00 */
[----:B0-----:R-:W-:-:S05]  /*0110*/  IMAD R2, R4, UR6, RZ ;  /* 0x0000000604027c24 */ /* 0x001fca000f8e02ff */
[----:B-1----:R-:W-:-:S04]  /*0120*/  IADD3 R2, P0, P1, R2, UR8, R3 ;  /* 0x0000000802027c10 */ /* 0x002fc8000f91e003 */
[----:B------:R-:W-:-:S05]  /*0130*/  IADD3.X R3, PT, PT, RZ, UR9, RZ, P0, P1 ;  /* 0x00000009ff037c10 */ /* 0x000fca00087e24ff */
[----:B--2---:R-:W2:Y:S04]  /*0140*/  LDG.E.U8.CONSTANT R7, desc[UR4][R2.64] ;  /* 0x0000000402077981 */ /* 0x004ea8000c1e9100 */
[----:B------:R-:W3:Y:S04]  /*0150*/  LDG.E.U8.CONSTANT R9, desc[UR4][R2.64+0x1] ;  /* 0x0000010402097981 */ /* 0x000ee8000c1e9100 */
[----:B------:R-:W4:Y:S01]  /*0160*/  LDG.E.U8.CONSTANT R11, desc[UR4][R2.64+0x2] ;  /* 0x00000204020b7981 */ /* 0x000f22000c1e9100 */
[----:B------:R-:W-:Y:S02]  /*0170*/  IMAD R4, R4, UR7, RZ ;  /* 0x0000000704047c24 */ /* 0x000fe4000f8e02ff */
[----:B------:R-:W-:-:S05]  /*0180*/  IMAD R5, R0, 0x3, RZ ;  /* 0x0000000300057824 */ /* 0x000fca00078e02ff */
[----:B------:R-:W-:-:S04]  /*0190*/  IADD3 R4, P0, P1, R4, UR10, R5 ;  /* 0x0000000a04047c10 */ /* 0x000fc8000f91e005 */
[----:B------:R-:W-:-:S05]  /*01a0*/  IADD3.X R5, PT, PT, RZ, UR11, RZ, P0, P1 ;  /* 0x0000000bff057c10 */ /* 0x000fca00087e24ff */
[----:B--2---:R-:W-:Y:S04]  /*01b0*/  STG.E.U8 desc[UR4][R4.64], R7 ;  /* 0x0000000704007986 */ /* 0x004fe8000c101104 */
[----:B---3--:R-:W-:Y:S04]  /*01c0*/  STG.E.U8 desc[UR4][R4.64+0x1], R9 ;  /* 0x0000010904007986 */ /* 0x008fe8000c101104 */
[----:B----4-:R-:W-:Y:S01]  /*01d0*/  STG.E.U8 desc[UR4][R4.64+0x2], R11 ;  /* 0x0000020b04007986 */ /* 0x010fe2000c101104 */
[----:B------:R-:W-:Y:S05]  /*01e0*/  EXIT ;  /* 0x000000000000794d */ /* 0x000fea0003800000 */
.L_x_0:
[----:B------:R-:W-:-:S00]  /*01f0*/  BRA `(.L_x_0) ;  /* 0xfffffffc00fc7947 */ /* 0x000fc0000383ffff */
[----:B------:R-:W-:-:S00]  /*0200*/  NOP ;  /* 0x0000000000007918 */ /* 0x000fc00000000000 */
[----:B------:R-:W-:-:S00]  /*0210*/  NOP ;  /* 0x0000000000007918 */ /* 0x000fc00000000000 */
[----:B------:R-:W-:-:S00]  /*0220*/  NOP ;  /* 0x0000000000007918 */ /* 0x000fc00000000000 */
[----:B------:R-:W-:-:S00]  /*0230*/  NOP ;  /* 0x0000000000007918 */ /* 0x000fc00000000000 */
[----:B------:R-:W-:-:S00]  /*0240*/  NOP ;  /* 0x0000000000007918 */ /* 0x000fc00000000000 */
[----:B------:R-:W-:-:S00]  /*0250*/  NOP ;  /* 0x0000000000007918 */ /* 0x000fc00000000000 */
[----:B------:R-:W-:-:S00]  /*0260*/  NOP ;  /* 0x0000000000007918 */ /* 0x000fc00000000000 */
[----:B------:R-:W-:-:S00]  /*0270*/  NOP ;  /* 0x0000000000007918 */ /* 0x000fc00000000000 */
.L_x_6:


//--------------------- .text._ZN3vrs22stereo_bilinear_kernelEPKhPhjjjjjjffj --------------------------
	.section	.text._ZN3vrs22stereo_bilinear_kernelEPKhPhjjjjjjffj,"ax",@progbits
	.align	128
        .global         _ZN3vrs22stereo_bilinear_kernelEPKhPhjjjjjjffj
        .type           _ZN3vrs22stereo_bilinear_kernelEPKhPhjjjjjjffj,@function
        .size           _ZN3vrs22stereo_bilinear_kernelEPKhPhjjjjjjffj,(.L_x_7 - _ZN3vrs22stereo_bilinear_kernelEPKhPhjjjjjjffj)
        .other          _ZN3vrs22stereo_bilinear_kernelEPKhPhjjjjjjffj,@"STO_CUDA_ENTRY STV_DEFAULT"
_ZN3vrs22stereo_bilinear_kernelEPKhPhjjjjjjffj:
.text._ZN3vrs22stereo_bilinear_kernelEPKhPhjjjjjjffj:
[----:B------:R-:W-:Y:S01]  /*0000*/  LDC R1, c[0x0][0x37c] ;  /* 0x0000df00ff017b82 */ /* 0x000fe20000000800 */
[----:B------:R-:W0:Y:S07]  /*0010*/  S2R R5, SR_TID.Y ;  /* 0x0000000000057919 */ /* 0x000e2e0000002200 */
[----:B------:R-:W1:Y:S01]  /*0020*/  LDC R10, c[0x0][0x360] ;  /* 0x0000d800ff0a7b82 */ /* 0x000e620000000800 */
[----:B------:R-:W2:Y:S01]  /*0030*/  LDCU UR6, c[0x0][0x3a0] ;  /* 0x00007400ff0677ac */ /* 0x000ea20008000800 */
[----:B------:R-:W1:Y:S01]  /*0040*/  S2R R3, SR_TID.X ;  /* 0x0000000000037919 */ /* 0x000e620000002100 */
[----:B------:R-:W3:Y:S05]  /*0050*/  LDCU UR7, c[0x0][0x39c] ;  /* 0x00007380ff0777ac */ /* 0x000eea0008000800 */
[----:B------:R-:W0:Y:S08]  /*0060*/  S2UR UR5, SR_CTAID.Y ;  /* 0x00000000000579c3 */ /* 0x000e300000002600 */
[----:B------:R-:W0:Y:S08]  /*0070*/  LDC R0, c[0x0][0x364] ;  /* 0x0000d900ff007b82 */ /* 0x000e300000000800 */
[----:B------:R-:W1:Y:S01]  /*0080*/  S2UR UR4, SR_CTAID.X ;  /* 0x00000000000479c3 */ /* 0x000e620000002500 */
[----:B0-----:R-:W-:-:S05]  /*0090*/  IMAD R0, R0, UR5, R5 ;  /* 0x0000000500007c24 */ /* 0x001fca000f8e0205 */
[----:B--2---:R-:W-:Y:S01]  /*00a0*/  ISETP.GE.U32.AND P0, PT, R0, UR6, PT ;  /* 0x0000000600007c0c */ /* 0x004fe2000bf06070 */
[----:B-1----:R-:W-:-:S05]  /*00b0*/  IMAD R10, R10, UR4, R3 ;  /* 0x000000040a0a7c24 */ /* 0x002fca000f8e0203 */
[----:B---3--:R-:W-:-:S13]  /*00c0*/  ISETP.GE.U32.OR P0, PT, R10, UR7, P0 ;  /* 0x000000070a007c0c */ /* 0x008fda0008706470 */
[----:B------:R-:W-:Y:S05]  /*00d0*/  @P0 EXIT ;  /* 0x000000000000094d */ /* 0x000fea0003800000 */
[----:B------:R-:W-:Y:S01]  /*00e0*/  USHF.R.U32.HI UR4, URZ, 0x1, UR7 ;  /* 0x00000001ff047899 */ /* 0x000fe20008011607 */
[----:B------:R-:W0:Y:S01]  /*00f0*/  LDC.64 R2, c[0x0][0x390] ;  /* 0x0000e400ff027b82 */ /* 0x000e220000000a00 */
[----:B------:R-:W1:Y:S04]  /*0100*/  LDCU UR5, c[0x0][0x3a8] ;  /* 0x00007500ff0577ac */ /* 0x000e680008000800 */
[C---:B------:R-:W-:Y:S01]  /*0110*/  ISETP.GE.U32.AND P0, PT, R10.reuse, UR4, PT ;  /* 0x000000040a007c0c */ /* 0x040fe2000bf06070 */
[----:B------:R-:W2:Y:S01]  /*0120*/  LDCU UR6, c[0x0][0x3ac] ;  /* 0x00007580ff0677ac */ /* 0x000ea20008000800 */
[----:B------:R-:W3:Y:S01]  /*0130*/  LDCU UR8, c[0x0][0x3a4] ;  /* 0x00007480ff0877ac */ /* 0x000ee20008000800 */
[----:B------:R-:W4:Y:S10]  /*0140*/  LDCU.128 UR12, c[0x0][0x380] ;  /* 0x00007000ff0c77ac */ /* 0x000f340008000c00 */
[----:B------:R-:W5:Y:S01]  /*0150*/  @P0 LDC R6, c[0x0][0x3b0] ;  /* 0x0000ec00ff060b82 */ /* 0x000f620000000800 */
[----:B------:R-:W-:-:S02]  /*0160*/  @P0 IADD3 R5, PT, PT, R10, -UR4, RZ ;  /* 0x800000040a050c10 */ /* 0x000fc4000fffe0ff */
[----:B------:R-:W-:Y:S02]  /*0170*/  @!P0 I2FP.F32.U32 R4, R10 ;  /* 0x0000000a00048245 */ /* 0x000fe40000201000 */
[----:B------:R-:W-:Y:S02]  /*0180*/  @P0 I2FP.F32.U32 R5, R5 ;  /* 0x0000000500050245 */ /* 0x000fe40000201000 */
[----:B0-----:R-:W-:Y:S01]  /*0190*/  I2FP.F32.U32 R7, R2 ;  /* 0x0000000200077245 */ /* 0x001fe20000201000 */
[----:B-1----:R-:W-:Y:S01]  /*01a0*/  @!P0 FMUL R4, R4, UR5 ;  /* 0x0000000504048c20 */ /* 0x002fe20008400000 */
[----:B------:R-:W-:-:S03]  /*01b0*/  IADD3 R2, PT, PT, R2, -0x1, RZ ;  /* 0xffffffff02027810 */ /* 0x000fc60007ffe0ff */
[----:B------:R-:W-:Y:S01]  /*01c0*/  FADD R7, R7, -1.0010000467300415039 ;  /* 0xbf8020c507077421 */ /* 0x000fe20000000000 */
[----:B-----5:R-:W-:-:S05]  /*01d0*/  @P0 I2FP.F32.U32 R6, R6 ;  /* 0x0000000600060245 */ /* 0x020fca0000201000 */
[----:B------:R-:W-:Y:S01]  /*01e0*/  @P0 FFMA R4, R5, UR5, R6 ;  /* 0x0000000505040c23 */ /* 0x000fe20008000006 */
[----:B------:R-:W-:Y:S01]  /*01f0*/  I2FP.F32.U32 R5, R0 ;  /* 0x0000000000057245 */ /* 0x000fe20000201000 */
[----:B------:R-:W0:Y:S01]  /*0200*/  LDCU.64 UR4, c[0x0][0x358] ;  /* 0x00006b00ff0477ac */ /* 0x000e220008000a00 */
[----:B------:R-:W-:Y:S02]  /*0210*/  I2FP.F32.U32 R6, R3 ;  /* 0x0000000300067245 */ /* 0x000fe40000201000 */
[----:B------:R-:W-:Y:S01]  /*0220*/  FMNMX R4, RZ, R4, !PT ;  /* 0x00000004ff047209 */ /* 0x000fe20007800000 */
[----:B--2---:R-:W-:Y:S01]  /*0230*/  FMUL R5, R5, UR6 ;  /* 0x0000000605057c20 */ /* 0x004fe20008400000 */
[----:B------:R-:W1:Y:S01]  /*0240*/  LDCU UR6, c[0x0][0x398] ;  /* 0x00007300ff0677ac */ /* 0x000e620008000800 */
[----:B------:R-:W-:Y:S01]  /*0250*/  FADD R6, R6, -1.0010000467300415039 ;  /* 0xbf8020c506067421 */ /* 0x000fe20000000000 */
[----:B------:R-:W-:Y:S02]  /*0260*/  FMNMX R14, R4, R7, PT ;  /* 0x00000007040e7209 */ /* 0x000fe40003800000 */
[----:B------:R-:W-:-:S02]  /*0270*/  FMNMX R5, RZ, R5, !PT ;  /* 0x00000005ff057209 */ /* 0x000fc40007800000 */
[----:B------:R-:W2:Y:S01]  /*0280*/  F2I.U32.TRUNC.NTZ R15, R14 ;  /* 0x0000000e000f7305 */ /* 0x000ea2000020f000 */
[----:B------:R-:W-:Y:S02]  /*0290*/  IADD3 R3, PT, PT, R3, -0x1, RZ ;  /* 0xffffffff03037810 */ /* 0x000fe40007ffe0ff */
[----:B------:R-:W-:-:S05]  /*02a0*/  FMNMX R17, R5, R6, PT ;  /* 0x0000000605117209 */ /* 0x000fca0003800000 */
[----:B------:R-:W1:Y:S01]  /*02b0*/  F2I.U32.TRUNC.NTZ R16, R17 ;  /* 0x0000001100107305 */ /* 0x000e62000020f000 */
[C---:B--2---:R-:W-:Y:S01]  /*02c0*/  VIADDMNMX.U32 R2, R15.reuse, 0x1, R2, PT ;  /* 0x000000010f027846 */ /* 0x044fe20003800002 */
[----:B---3--:R-:W-:-:S04]  /*02d0*/  IMAD R9, R15, UR8, RZ ;  /* 0x000000080f097c24 */ /* 0x008fc8000f8e02ff */
[----:B------:R-:W-:Y:S02]  /*02e0*/  IMAD R21, R2, UR8, RZ ;  /* 0x0000000802157c24 */ /* 0x000fe4000f8e02ff */
[C---:B-1----:R-:W-:Y:S01]  /*02f0*/  IMAD R4, R16.reuse, UR6, RZ ;  /* 0x0000000610047c24 */ /* 0x042fe2000f8e02ff */
[----:B------:R-:W-:-:S04]  /*0300*/  VIADDMNMX.U32 R3, R16, 0x1, R3, PT ;  /* 0x0000000110037846 */ /* 0x000fc80003800003 */
[--C-:B----4-:R-:W-:Y:S01]  /*0310*/  IADD3 R6, P2, P3, R21, UR12, R4.reuse ;  /* 0x0000000c15067c10 */ /* 0x110fe2000fb5e004 */
[----:B------:R-:W-:Y:S01]  /*0320*/  IMAD R8, R3, UR6, RZ ;  /* 0x0000000603087c24 */ /* 0x000fe2000f8e02ff */
[C---:B------:R-:W-:Y:S02]  /*0330*/  IADD3 R4, P0, P1, R9.reuse, UR12, R4 ;  /* 0x0000000c09047c10 */ /* 0x040fe4000f91e004 */
[----:B------:R-:W-:Y:S02]  /*0340*/  IADD3.X R7, PT, PT, RZ, UR13, RZ, P2, P3 ;  /* 0x0000000dff077c10 */ /* 0x000fe400097e64ff */
[----:B------:R-:W-:Y:S02]  /*0350*/  IADD3.X R5, PT, PT, RZ, UR13, RZ, P0, P1 ;  /* 0x0000000dff057c10 */ /* 0x000fe400087e24ff */
[----:B------:R-:W-:Y:S01]  /*0360*/  IADD3 R2, P0, P1, R9, UR12, R8 ;  /* 0x0000000c09027c10 */ /* 0x000fe2000f91e008 */
[----:B0-----:R-:W2:Y:S04]  /*0370*/  LDG.E.U8.CONSTANT R19, desc[UR4][R6.64] ;  /* 0x0000000406137981 */ /* 0x001ea8000c1e9100 */
[----:B------:R-:W3:Y:S01]  /*0380*/  LDG.E.U8.CONSTANT R18, desc[UR4][R4.64] ;  /* 0x0000000404127981 */ /* 0x000ee2000c1e9100 */
[----:B------:R-:W-:-:S03]  /*0390*/  IADD3.X R3, PT, PT, RZ, UR13, RZ, P0, P1 ;  /* 0x0000000dff037c10 */ /* 0x000fc600087e24ff */
[----:B------:R-:W4:Y:S04]  /*03a0*/  LDG.E.U8.CONSTANT R12, desc[UR4][R6.64+0x1] ;  /* 0x00000104060c7981 */ /* 0x000f28000c1e9100 */
[----:B------:R-:W5:Y:S04]  /*03b0*/  LDG.E.U8.CONSTANT R11, desc[UR4][R4.64+0x1] ;  /* 0x00000104040b7981 */ /* 0x000f68000c1e9100 */
[----:B------:R-:W5:Y:S01]  /*03c0*/  LDG.E.U8.CONSTANT R20, desc[UR4][R6.64+0x2] ;  /* 0x0000020406147981 */ /* 0x000f62000c1e9100 */
[----:B------:R-:W-:-:S03]  /*03d0*/  IADD3 R8, P0, P1, R21, UR12, R8 ;  /* 0x0000000c15087c10 */ /* 0x000fc6000f91e008 */
[----:B------:R0:W5:Y:S01]  /*03e0*/  LDG.E.U8.CONSTANT R22, desc[UR4][R4.64+0x2] ;  /* 0x0000020404167981 */ /* 0x000162000c1e9100 */
[----:B------:R-:W-:-:S03]  /*03f0*/  IADD3.X R9, PT, PT, RZ, UR13, RZ, P0, P1 ;  /* 0x0000000dff097c10 */ /* 0x000fc600087e24ff */
[----:B------:R-:W5:Y:S04]  /*0400*/  LDG.E.U8.CONSTANT R13, desc[UR4][R2.64] ;  /* 0x00000004020d7981 */ /* 0x000f68000c1e9100 */
[----:B------:R-:W5:Y:S04]  /*0410*/  LDG.E.U8.CONSTANT R23, desc[UR4][R2.64+0x1] ;  /* 0x0000010402177981 */ /* 0x000f68000c1e9100 */
[----:B------:R4:W5:Y:S04]  /*0420*/  LDG.E.U8.CONSTANT R25, desc[UR4][R2.64+0x2] ;  /* 0x0000020402197981 */ /* 0x000968000c1e9100 */
[----:B------:R-:W5:Y:S04]  /*0430*/  LDG.E.U8.CONSTANT R21, desc[UR4][R8.64] ;  /* 0x0000000408157981 */ /* 0x000f68000c1e9100 */
[----:B------:R-:W5:Y:S04]  /*0440*/  LDG.E.U8.CONSTANT R24, desc[UR4][R8.64+0x1] ;  /* 0x0000010408187981 */ /* 0x000f68000c1e9100 */
[----:B------:R1:W5:Y:S01]  /*0450*/  LDG.E.U8.CONSTANT R26, desc[UR4][R8.64+0x2] ;  /* 0x00000204081a7981 */ /* 0x000362000c1e9100 */
[----:B------:R-:W-:-:S02]  /*0460*/  I2FP.F32.U32 R16, R16 ;  /* 0x0000001000107245 */ /* 0x000fc40000201000 */
[----:B------:R-:W-:-:S03]  /*0470*/  I2FP.F32.U32 R15, R15 ;  /* 0x0000000f000f7245 */ /* 0x000fc60000201000 */
[----:B------:R-:W-:Y:S02]  /*0480*/  FADD R17, R17, -R16 ;  /* 0x8000001011117221 */ /* 0x000fe40000000000 */
[----:B------:R-:W-:Y:S02]  /*0490*/  FADD R14, R14, -R15 ;  /* 0x8000000f0e0e7221 */ /* 0x000fe40000000000 */
[----:B0-----:R-:W-:Y:S02]  /*04a0*/  FADD R5, -R17, 1 ;  /* 0x3f80000011057421 */ /* 0x001fe40000000100 */
[----:B------:R-:W-:Y:S01]  /*04b0*/  FADD R4, -R14, 1 ;  /* 0x3f8000000e047421 */ /* 0x000fe20000000100 */
[----:B------:R-:W-:-:S04]  /*04c0*/  IMAD R0, R0, UR7, RZ ;  /* 0x0000000700007c24 */ /* 0x000fc8000f8e02ff */
[----:B------:R-:W-:Y:S01]  /*04d0*/  IMAD R0, R0, 0x3, RZ ;  /* 0x0000000300007824 */ /* 0x000fe200078e02ff */
[----:B--2---:R-:W-:Y:S02]  /*04e0*/  I2FP.F32.U32 R19, R19 ;  /* 0x0000001300137245 */ /* 0x004fe40000201000 */
[----:B---3--:R-:W-:-:S03]  /*04f0*/  I2FP.F32.U32 R7, R18 ;  /* 0x0000001200077245 */ /* 0x008fc60000201000 */
[----:B------:R-:W-:Y:S01]  /*0500*/  FMUL R6, R14, R19 ;  /* 0x000000130e067220 */ /* 0x000fe20000400000 */
[----:B----4-:R-:W-:Y:S01]  /*0510*/  I2FP.F32.U32 R3, R12 ;  /* 0x0000000c00037245 */ /* 0x010fe20000201000 */
[----:B------:R-:W-:Y:S02]  /*0520*/  FMUL R2, R4, R7 ;  /* 0x0000000704027220 */ /* 0x000fe40000400000 */
[C---:B------:R-:W-:Y:S01]  /*0530*/  FMUL R6, R5.reuse, R6 ;  /* 0x0000000605067220 */ /* 0x040fe20000400000 */
[----:B-----5:R-:W-:Y:S01]  /*0540*/  I2FP.F32.U32 R11, R11 ;  /* 0x0000000b000b7245 */ /* 0x020fe20000201000 */
[----:B-1----:R-:W-:Y:S01]  /*0550*/  FMUL R8, R14, R3 ;  /* 0x000000030e087220 */ /* 0x002fe20000400000 */
[----:B------:R-:W-:Y:S01]  /*0560*/  I2FP.F32.U32 R7, R20 ;  /* 0x0000001400077245 */ /* 0x000fe20000201000 */
[C---:B------:R-:W-:Y:S02]  /*0570*/  FFMA R2, R5.reuse, R2, R6 ;  /* 0x0000000205027223 */ /* 0x040fe40000000006 */
[----:B------:R-:W-:Y:S01]  /*0580*/  FMUL R6, R4, R11 ;  /* 0x0000000b04067220 */ /* 0x000fe20000400000 */
[----:B------:R-:W-:Y:S01]  /*0590*/  FMUL R8, R5, R8 ;  /* 0x0000000805087220 */ /* 0x000fe20000400000 */
[----:B------:R-:W-:Y:S01]  /*05a0*/  I2FP.F32.U32 R3, R22 ;  /* 0x0000001600037245 */ /* 0x000fe20000201000 */
[----:B------:R-:W-:-:S02]  /*05b0*/  FMUL R12, R14, R7 ;  /* 0x000000070e0c7220 */ /* 0x000fc40000400000 */
[C---:B------:R-:W-:Y:S01]  /*05c0*/  FFMA R6, R5.reuse, R6, R8 ;  /* 0x0000000605067223 */ /* 0x040fe20000000008 */
[----:B------:R-:W-:Y:S01]  /*05d0*/  I2FP.F32.U32 R13, R13 ;  /* 0x0000000d000d7245 */ /* 0x000fe20000201000 */
[C---:B------:R-:W-:Y:S01]  /*05e0*/  FMUL R8, R4.reuse, R3 ;  /* 0x0000000304087220 */ /* 0x040fe20000400000 */
[C---:B------:R-:W-:Y:S01]  /*05f0*/  FMUL R12, R5.reuse, R12 ;  /* 0x0000000c050c7220 */ /* 0x040fe20000400000 */
[----:B------:R-:W-:Y:S02]  /*0600*/  I2FP.F32.U32 R23, R23 ;  /* 0x0000001700177245 */ /* 0x000fe40000201000 */
[----:B------:R-:W-:Y:S01]  /*0610*/  I2FP.F32.U32 R25, R25 ;  /* 0x0000001900197245 */ /* 0x000fe20000201000 */
[----:B------:R-:W-:Y:S01]  /*0620*/  FFMA R8, R5, R8, R12 ;  /* 0x0000000805087223 */ /* 0x000fe2000000000c */
[C---:B------:R-:W-:Y:S01]  /*0630*/  FMUL R13, R4.reuse, R13 ;  /* 0x0000000d040d7220 */ /* 0x040fe20000400000 */
[C---:B------:R-:W-:Y:S01]  /*0640*/  FMUL R23, R4.reuse, R23 ;  /* 0x0000001704177220 */ /* 0x040fe20000400000 */
[----:B------:R-:W-:Y:S01]  /*0650*/  I2FP.F32.U32 R21, R21 ;  /* 0x0000001500157245 */ /* 0x000fe20000201000 */
[----:B------:R-:W-:Y:S01]  /*0660*/  FMUL R25, R4, R25 ;  /* 0x0000001904197220 */ /* 0x000fe20000400000 */
[----:B------:R-:W-:-:S02]  /*0670*/  I2FP.F32.U32 R3, R24 ;  /* 0x0000001800037245 */ /* 0x000fc40000201000 */
[----:B------:R-:W-:Y:S01]  /*0680*/  I2FP.F32.U32 R5, R26 ;  /* 0x0000001a00057245 */ /* 0x000fe20000201000 */
[C---:B------:R-:W-:Y:S01]  /*0690*/  FFMA R2, R17.reuse, R13, R2 ;  /* 0x0000000d11027223 */ /* 0x040fe20000000002 */
[C---:B------:R-:W-:Y:S01]  /*06a0*/  FMUL R21, R14.reuse, R21 ;  /* 0x000000150e157220 */ /* 0x040fe20000400000 */
[C---:B------:R-:W-:Y:S01]  /*06b0*/  FFMA R6, R17.reuse, R23, R6 ;  /* 0x0000001711067223 */ /* 0x040fe20000000006 */
[C---:B------:R-:W-:Y:S01]  /*06c0*/  FMUL R3, R14.reuse, R3 ;  /* 0x000000030e037220 */ /* 0x040fe20000400000 */
[C---:B------:R-:W-:Y:S01]  /*06d0*/  FFMA R8, R17.reuse, R25, R8 ;  /* 0x0000001911087223 */ /* 0x040fe20000000008 */
[----:B------:R-:W-:Y:S01]  /*06e0*/  FMUL R5, R14, R5 ;  /* 0x000000050e057220 */ /* 0x000fe20000400000 */
[C---:B------:R-:W-:Y:S01]  /*06f0*/  FFMA R2, R17.reuse, R21, R2 ;  /* 0x0000001511027223 */ /* 0x040fe20000000002 */
[C---:B------:R-:W-:Y:S02]  /*0700*/  FFMA R3, R17.reuse, R3, R6 ;  /* 0x0000000311037223 */ /* 0x040fe40000000006 */
[----:B------:R-:W-:Y:S01]  /*0710*/  FFMA R8, R17, R5, R8 ;  /* 0x0000000511087223 */ /* 0x000fe20000000008 */
[----:B------:R-:W-:Y:S01]  /*0720*/  FADD R2, R2, 0.5 ;  /* 0x3f00000002027421 */ /* 0x000fe20000000000 */
[----:B------:R-:W-:-:S02]  /*0730*/  FADD R3, R3, 0.5 ;  /* 0x3f00000003037421 */ /* 0x000fc40000000000 */
[----:B------:R-:W-:Y:S02]  /*0740*/  FADD R8, R8, 0.5 ;  /* 0x3f00000008087421 */ /* 0x000fe40000000000 */
[----:B------:R-:W-:Y:S02]  /*0750*/  FMNMX R2, RZ, R2, !PT ;  /* 0x00000002ff027209 */ /* 0x000fe40007800000 */
[----:B------:R-:W-:Y:S02]  /*0760*/  FMNMX R3, RZ, R3, !PT ;  /* 0x00000003ff037209 */ /* 0x000fe40007800000 */
[----:B------:R-:W-:Y:S02]  /*0770*/  FMNMX R8, RZ, R8, !PT ;  /* 0x00000008ff087209 */ /* 0x000fe40007800000 */
[----:B------:R-:W-:Y:S02]  /*0780*/  FMNMX R4, R2, 255, PT ;  /* 0x437f000002047809 */ /* 0x000fe40003800000 */
[----:B------:R-:W-:-:S02]  /*0790*/  FMNMX R6, R3, 255, PT ;  /* 0x437f000003067809 */ /* 0x000fc40003800000 */
[----:B------:R-:W-:Y:S01]  /*07a0*/  FMNMX R8, R8, 255, PT ;  /* 0x437f000008087809 */ /* 0x000fe20003800000 */
[----:B------:R-:W0:Y:S01]  /*07b0*/  F2I.U32.TRUNC.NTZ R5, R4 ;  /* 0x0000000400057305 */ /* 0x000e22000020f000 */
[----:B------:R-:W-:-:S07]  /*07c0*/  IMAD R3, R10, 0x3, RZ ;  /* 0x000000030a037824 */ /* 0x000fce00078e02ff */
[----:B------:R-:W1:Y:S01]  /*07d0*/  F2I.U32.TRUNC.NTZ R7, R6 ;  /* 0x0000000600077305 */ /* 0x000e62000020f000 */
[----:B------:R-:W-:-:S07]  /*07e0*/  IADD3 R2, P0, P1, R0, UR14, R3 ;  /* 0x0000000e00027c10 */ /* 0x000fce000f91e003 */
[----:B------:R-:W2:Y:S01]  /*07f0*/  F2I.U32.TRUNC.NTZ R9, R8 ;  /* 0x0000000800097305 */ /* 0x000ea2000020f000 */
[----:B------:R-:W-:-:S05]  /*0800*/  IADD3.X R3, PT, PT, RZ, UR15, RZ, P0, P1 ;  /* 0x0000000fff037c10 */ /* 0x000fca00087e24ff */
[----:B0-----:R-:W-:Y:S04]  /*0810*/  STG.E.U8 desc[UR4][R2.64], R5 ;  /* 0x0000000502007986 */ /* 0x001fe8000c101104 */
[----:B-1----:R-:W-:Y:S04]  /*0820*/  STG.E.U8 desc[UR4][R2.64+0x1], R7 ;  /* 0x0000010702007986 */ /* 0x002fe8000c101104 */
[----:B--2---:R-:W-:Y:S01]  /*0830*/  STG.E.U8 desc[UR4][R2.64+0x2], R9 ;  /* 0x0000020902007986 */ /* 0x004fe2000c101104 */
[----:B------:R-:W-:Y:S05]  /*0840*/  EXIT ;  /* 0x000000000000794d */ /* 0x000fea0003800000 */
.L_x_1:
        /* <DEDUP_REMOVED lines=11> */
.L_x_7:


//--------------------- .text._ZN3vrs13stereo_kernelEPKhPhjjjjjjffj --------------------------
	.section	.text._ZN3vrs13stereo_kernelEPKhPhjjjjjjffj,"ax",@progbits
	.align	128
        .global         _ZN3vrs13stereo_kernelEPKhPhjjjjjjffj
        .type           _ZN3vrs13stereo_kernelEPKhPhjjjjjjffj,@function
        .size           _ZN3vrs13stereo_kernelEPKhPhjjjjjjffj,(.L_x_8 - _ZN3vrs13stereo_kernelEPKhPhjjjjjjffj)
        .other          _ZN3vrs13stereo_kernelEPKhPhjjjjjjffj,@"STO_CUDA_ENTRY STV_DEFAULT"
_ZN3vrs13stereo_kernelEPKhPhjjjjjjffj:
.text._ZN3vrs13stereo_kernelEPKhPhjjjjjjffj:
        /* <DEDUP_REMOVED lines=15> */
[----:B------:R-:W-:Y:S01]  /*00f0*/  BSSY.RECONVERGENT B0, `(.L_x_2) ;  /* 0x0000019000007945 */ /* 0x000fe20003800200 */
[----:B------:R-:W0:Y:S04]  /*0100*/  LDCU.64 UR6, c[0x0][0x358] ;  /* 0x00006b00ff0677ac */ /* 0x000e280008000a00 */
[----:B------:R-:W-:-:S13]  /*0110*/  ISETP.GE.U32.AND P0, PT, R0, UR5, PT ;  /* 0x0000000500007c0c */ /* 0x000fda000bf06070 */
[----:B------:R-:W-:Y:S05]  /*0120*/  @P0 BRA `(.L_x_3) ;  /* 0x0000000000300947 */ /* 0x000fea0003800000 */
[----:B------:R-:W1:Y:S01]  /*0130*/  LDCU UR4, c[0x0][0x3a8] ;  /* 0x00007500ff0477ac */ /* 0x000e620008000800 */
[----:B------:R-:W-:Y:S01]  /*0140*/  I2FP.F32.U32 R2, R0 ;  /* 0x0000000000027245 */ /* 0x000fe20000201000 */
[----:B------:R-:W2:Y:S08]  /*0150*/  LDC R5, c[0x0][0x3b0] ;  /* 0x0000ec00ff057b82 */ /* 0x000eb00000000800 */
[----:B------:R-:W3:Y:S01]  /*0160*/  LDC R6, c[0x0][0x390] ;  /* 0x0000e400ff067b82 */ /* 0x000ee20000000800 */
[----:B-1----:R-:W-:-:S06]  /*0170*/  FMUL R2, R2, UR4 ;  /* 0x0000000402027c20 */ /* 0x002fcc0008400000 */
[----:B------:R-:W2:Y:S02]  /*0180*/  F2I.U32.TRUNC.NTZ R2, R2 ;  /* 0x0000000200027305 */ /* 0x000ea4000020f000 */
[----:B--2---:R-:W-:-:S05]  /*0190*/  IMAD.IADD R3, R2, 0x1, R5 ;  /* 0x0000000102037824 */ /* 0x004fca00078e0205 */
[----:B---3--:R-:W-:-:S13]  /*01a0*/  ISETP.GE.U32.AND P0, PT, R3, R6, PT ;  /* 0x000000060300720c */ /* 0x008fda0003f06070 */
[----:B------:R-:W-:Y:S05]  /*01b0*/  @P0 BRA `(.L_x_4) ;  /* 0x0000000000300947 */ /* 0x000fea0003800000 */
[----:B------:R-:W-:-:S04]  /*01c0*/  LOP3.LUT R3, RZ, R5, RZ, 0x33, !PT ;  /* 0x00000005ff037212 */ /* 0x000fc800078e33ff */
[----:B------:R-:W-:Y:S01]  /*01d0*/  VIADDMNMX.U32 R2, R3, R6, R2, PT ;  /* 0x0000000603027246 */ /* 0x000fe20003800002 */
[----:B------:R-:W-:Y:S06]  /*01e0*/  BRA `(.L_x_4) ;  /* 0x0000000000247947 */ /* 0x000fec0003800000 */
.L_x_3:
[----:B------:R-:W1:Y:S01]  /*01f0*/  LDCU UR9, c[0x0][0x3a8] ;  /* 0x00007500ff0977ac */ /* 0x000e620008000800 */
[----:B------:R-:W-:Y:S01]  /*0200*/  VIADD R2, R0, -UR5 ;  /* 0x8000000500027c36 */ /* 0x000fe20008000000 */
[----:B------:R-:W2:Y:S01]  /*0210*/  LDC R6, c[0x0][0x3b0] ;  /* 0x0000ec00ff067b82 */ /* 0x000ea20000000800 */
[----:B------:R-:W3:Y:S03]  /*0220*/  LDCU UR4, c[0x0][0x390] ;  /* 0x00007200ff0477ac */ /* 0x000ee60008000800 */
[----:B------:R-:W-:-:S05]  /*0230*/  I2FP.F32.U32 R2, R2 ;  /* 0x0000000200027245 */ /* 0x000fca0000201000 */
[----:B-1----:R-:W-:Y:S01]  /*0240*/  FMUL R3, R2, UR9 ;  /* 0x0000000902037c20 */ /* 0x002fe20008400000 */
[----:B---3--:R-:W-:-:S05]  /*0250*/  UIADD3 UR4, UPT, UPT, UR4, -0x1, URZ ;  /* 0xffffffff04047890 */ /* 0x008fca000fffe0ff */
[----:B------:R-:W2:Y:S02]  /*0260*/  F2I.U32.TRUNC.NTZ R3, R3 ;  /* 0x0000000300037305 */ /* 0x000ea4000020f000 */
[----:B--2---:R-:W-:-:S07]  /*0270*/  VIADDMNMX.U32 R2, R3, R6, UR4, PT ;  /* 0x0000000403027e46 */ /* 0x004fce000b800006 */
.L_x_4:
[----:B0-----:R-:W-:Y:S05]  /*0280*/  BSYNC.RECONVERGENT B0 ;  /* 0x0000000000007941 */ /* 0x001fea0003800200 */
.L_x_2:
[----:B------:R-:W0:Y:S01]  /*0290*/  LDCU UR4, c[0x0][0x3ac] ;  /* 0x00007580ff0477ac */ /* 0x000e220008000800 */
[----:B------:R-:W-:Y:S01]  /*02a0*/  I2FP.F32.U32 R3, R4 ;  /* 0x0000000400037245 */ /* 0x000fe20000201000 */
[----:B------:R-:W1:Y:S01]  /*02b0*/  LDCU UR9, c[0x0][0x3a4] ;  /* 0x00007480ff0977ac */ /* 0x000e620008000800 */
[----:B------:R-:W2:Y:S03]  /*02c0*/  LDCU.128 UR12, c[0x0][0x380] ;  /* 0x00007000ff0c77ac */ /* 0x000ea60008000c00 */
[----:B0-----:R-:W-:Y:S01]  /*02d0*/  FMUL R5, R3, UR4 ;  /* 0x0000000403057c20 */ /* 0x001fe20008400000 */
[----:B------:R-:W0:Y:S01]  /*02e0*/  LDCU UR4, c[0x0][0x398] ;  /* 0x00007300ff0477ac */ /* 0x000e220008000800 */
[----:B-1----:R-:W-:-:S04]  /*02f0*/  IMAD R3, R2, UR9, RZ ;  /* 0x0000000902037c24 */ /* 0x002fc8000f8e02ff */
[----:B------:R-:W0:Y:S02]  /*0300*/  F2I.U32.TRUNC.NTZ R5, R5 ;  /* 0x0000000500057305 */ /* 0x000e24000020f000 */
[----:B0-----:R-:W-:-:S05]  /*0310*/  IMAD R2, R5, UR4, RZ ;  /* 0x0000000405027c24 */ /* 0x001fca000f8e02ff */
[----:B--2---:R-:W-:-:S04]  /*0320*/  IADD3 R2, P0, P1, R3, UR12, R2 ;  /* 0x0000000c03027c10 */ /* 0x004fc8000f91e002 */
[----:B------:R-:W-:-:S05]  /*0330*/  IADD3.X R3, PT, PT, RZ, UR13, RZ, P0, P1 ;  /* 0x0000000dff037c10 */ /* 0x000fca00087e24ff */
[----:B------:R-:W2:Y:S04]  /*0340*/  LDG.E.U8.CONSTANT R9, desc[UR6][R2.64] ;  /* 0x0000000602097981 */ /* 0x000ea8000c1e9100 */
[----:B------:R-:W3:Y:S04]  /*0350*/  LDG.E.U8.CONSTANT R11, desc[UR6][R2.64+0x1] ;  /* 0x00000106020b7981 */ /* 0x000ee8000c1e9100 */
[----:B------:R-:W4:Y:S01]  /*0360*/  LDG.E.U8.CONSTANT R13, desc[UR6][R2.64+0x2] ;  /* 0x00000206020d7981 */ /* 0x000f22000c1e9100 */
[----:B------:R-:W-:Y:S02]  /*0370*/  IMAD R4, R4, UR8, RZ ;  /* 0x0000000804047c24 */ /* 0x000fe4000f8e02ff */
[----:B------:R-:W-:-:S02]  /*0380*/  IMAD R7, R0, 0x3, RZ ;  /* 0x0000000300077824 */ /* 0x000fc400078e02ff */
[----:B------:R-:W-:-:S05]  /*0390*/  IMAD R4, R4, 0x3, RZ ;  /* 0x0000000304047824 */ /* 0x000fca00078e02ff */
[----:B------:R-:W-:-:S04]  /*03a0*/  IADD3 R4, P0, P1, R4, UR14, R7 ;  /* 0x0000000e04047c10 */ /* 0x000fc8000f91e007 */
[----:B------:R-:W-:-:S05]  /*03b0*/  IADD3.X R5, PT, PT, RZ, UR15, RZ, P0, P1 ;  /* 0x0000000fff057c10 */ /* 0x000fca00087e24ff */
[----:B--2---:R-:W-:Y:S04]  /*03c0*/  STG.E.U8 desc[UR6][R4.64], R9 ;  /* 0x0000000904007986 */ /* 0x004fe8000c101106 */
[----:B---3--:R-:W-:Y:S04]  /*03d0*/  STG.E.U8 desc[UR6][R4.64+0x1], R11 ;  /* 0x0000010b04007986 */ /* 0x008fe8000c101106 */
[----:B----4-:R-:W-:Y:S01]  /*03e0*/  STG.E.U8 desc[UR6][R4.64+0x2], R13 ;  /* 0x0000020d04007986 */ /* 0x010fe2000c101106 */
[----:B------:R-:W-:Y:S05]  /*03f0*/  EXIT ;  /* 0x000000000000794d */ /* 0x000fea0003800000 */
.L_x_5:
        /* <DEDUP_REMOVED lines=16> */
.L_x_8:


//--------------------- .nv.shared.reserved.0     --------------------------
	.section	.nv.shared.reserved.0,"aw",@nobits
	.weak		__nv_reservedSMEM_offset_0_alias
	.size		__nv_reservedSMEM_offset_0_alias, 0, 64
	.other		__nv_reservedSMEM_offset_0_alias,@"STO_CUDA_RESERVED_SHARED STV_DEFAULT"
__nv_reservedSMEM_offset_0_alias:
	.zero		0
	.zero		64


//--------------------- .nv.constant0._ZN3vrs18bgra_to_bgr_kernelEPKhPhjjjj --------------------------
	.section	.nv.constant0._ZN3vrs18bgra_to_bgr_kernelEPKhPhjjjj,"a",@progbits
	.sectionflags	@""
	.align	4
.nv.constant0._ZN3vrs18bgra_to_bgr_kernelEPKhPhjjjj:
	.zero		928


//--------------------- .nv.constant0._ZN3vrs22stereo_bilinear_kernelEPKhPhjjjjjjffj --------------------------
	.section	.nv.constant0._ZN3vrs22stereo_bilinear_kernelEPKhPhjjjjjjffj,"a",@progbits
	.sectionflags	@""
	.align	4
.nv.constant0._ZN3vrs22stereo_bilinear_kernelEPKhPhjjjjjjffj:
	.zero		948


//--------------------- .nv.constant0._ZN3vrs13stereo_kernelEPKhPhjjjjjjffj --------------------------
	.section	.nv.constant0._ZN3vrs13stereo_kernelEPKhPhjjjjjjffj,"a",@progbits
	.sectionflags	@""
	.align	4
.nv.constant0._ZN3vrs13stereo_kernelEPKhPhjjjjjjffj:
	.zero		948


//--------------------- SYMBOLS --------------------------

	.type		.nv.reservedSmem.offset0,@object
	.size		.nv.reservedSmem.offset0,0x4
